//
// Generated by NVIDIA NVVM Compiler
//
// Compiler Build ID: CL-36424714
// Cuda compilation tools, release 13.0, V13.0.88
// Based on NVVM 20.0.0
//

.version 9.0
.target sm_100
.address_size 64

	// .globl	_Z5testev
.extern .func  (.param .b32 func_retval0) vprintf
(
	.param .b64 vprintf_param_0,
	.param .b64 vprintf_param_1
)
;
.global .align 1 .b8 $str[7] = {111, 105, 32, 37, 100, 10};

.visible .entry _Z5testev()
{
	.local .align 8 .b8 	__local_depot0[8];
	.reg .b64 	%SP;
	.reg .b64 	%SPL;
	.reg .b32 	%r<4>;
	.reg .b64 	%rd<5>;

	mov.u64 	%SPL, __local_depot0;
	cvta.local.u64 	%SP, %SPL;
	add.u64 	%rd1, %SP, 0;
	add.u64 	%rd2, %SPL, 0;
	mov.u32 	%r1, %tid.x;
	st.local.u32 	[%rd2], %r1;
	mov.u64 	%rd3, $str;
	cvta.global.u64 	%rd4, %rd3;
	{ // callseq 0, 0
	.param .b64 param0;
	st.param.b64 	[param0], %rd4;
	.param .b64 param1;
	st.param.b64 	[param1], %rd1;
	.param .b32 retval0;
	call.uni (retval0), 
	vprintf, 
	(
	param0, 
	param1
	);
	ld.param.b32 	%r2, [retval0];
	} // callseq 0
	ret;

}


// ===== COMPILED SASS (sm_100) =====

	.target	sm_100

	.elftype	@"ET_EXEC"


//--------------------- .note.nv.tkinfo           --------------------------
	.section	.note.nv.tkinfo,"",@"SHT_NOTE"
	.sectionflags	@"SHF_NOTE_NV_TKINFO"
	.tkinfo
        /*0018*/ 	.word	0x00000002
        /*0030*/ 	.string	""
        /*0030*/ 	.string	"ptxas"
        /*0030*/ 	.string	"Cuda compilation tools, release 13.0, V13.0.88"
        /*0030*/ 	.string	"Build cuda_13.0.r13.0/compiler.36424714_0"
        /*0030*/ 	.string	"-arch sm_100 -m 64 "



//--------------------- .note.nv.cuinfo           --------------------------
	.section	.note.nv.cuinfo,"",@"SHT_NOTE"
	.sectionflags	@"SHF_NOTE_NV_CUINFO"
        /*0018*/ 	.short	0x0002
        /*001a*/ 	.short	0x0064
        /*001c*/ 	.short	0x0082
	.zero		2


//--------------------- .nv.info                  --------------------------
	.section	.nv.info,"",@"SHT_CUDA_INFO"
	.align	4


	//----- nvinfo : EIATTR_REGCOUNT
	.align		4
        /*0000*/ 	.byte	0x04, 0x2f
        /*0002*/ 	.short	(.L_2 - .L_1)
	.align		4
.L_1:
        /*0004*/ 	.word	index@(_Z5testev)
        /*0008*/ 	.word	0x00000018


	//----- nvinfo : EIATTR_FRAME_SIZE
	.align		4
.L_2:
        /*000c*/ 	.byte	0x04, 0x11
        /*000e*/ 	.short	(.L_4 - .L_3)
	.align		4
.L_3:
        /*0010*/ 	.word	index@(_Z5testev)
        /*0014*/ 	.word	0x00000008


	//----- nvinfo : EIATTR_MIN_STACK_SIZE
	.align		4
.L_4:
        /*0018*/ 	.byte	0x04, 0x12
        /*001a*/ 	.short	(.L_6 - .L_5)
	.align		4
.L_5:
        /*001c*/ 	.word	index@(_Z5testev)
        /*0020*/ 	.word	0x00000008
.L_6:


//--------------------- .nv.compat                --------------------------
	.section	.nv.compat,"",@"SHT_CUDA_COMPAT_INFO"
	.align	4
        /*0000*/ 	.byte	0x02, 0x09, 0x00, 0x00, 0x02, 0x02, 0x01, 0x00, 0x02, 0x05, 0x05, 0x00, 0x03, 0x07, 0x01, 0x01
        /*0010*/ 	.byte	0x02, 0x03, 0x00, 0x00, 0x02, 0x06, 0x01, 0x00, 0x04, 0x0b, 0x08, 0x00, 0x09, 0x00, 0x00, 0x00
        /*0020*/ 	.byte	0x00, 0x00, 0x00, 0x00


//--------------------- .nv.info._Z5testev        --------------------------
	.section	.nv.info._Z5testev,"",@"SHT_CUDA_INFO"
	.sectionflags	@""
	.align	4


	//----- nvinfo : EIATTR_CUDA_API_VERSION
	.align		4
        /*0000*/ 	.byte	0x04, 0x37
        /*0002*/ 	.short	(.L_8 - .L_7)
.L_7:
        /*0004*/ 	.word	0x00000082


	//----- nvinfo : EIATTR_SPARSE_MMA_MASK
	.align		4
.L_8:
        /*0008*/ 	.byte	0x03, 0x50
        /*000a*/ 	.short	0x0000


	//----- nvinfo : EIATTR_MAXREG_COUNT
	.align		4
        /*000c*/ 	.byte	0x03, 0x1b
        /*000e*/ 	.short	0x00ff


	//----- nvinfo : EIATTR_EXTERNS
	.align		4
        /*0010*/ 	.byte	0x04, 0x0f
        /*0012*/ 	.short	(.L_10 - .L_9)


	//   ....[0]....
	.align		4
.L_9:
        /*0014*/ 	.word	index@(vprintf)


	//----- nvinfo : EIATTR_MERCURY_ISA_VERSION
	.align		4
.L_10:
        /*0018*/ 	.byte	0x03, 0x5f
        /*001a*/ 	.short	0x0101


	//----- nvinfo : EIATTR_VRC_CTA_INIT_COUNT
	.align		4
        /*001c*/ 	.byte	0x02, 0x4a
	.zero		1
	.zero		1


	//----- nvinfo : EIATTR_SYSCALL_OFFSETS
	.align		4
        /*0020*/ 	.byte	0x04, 0x46
        /*0022*/ 	.short	(.L_12 - .L_11)


	//   ....[0]....
.L_11:
        /*0024*/ 	.word	0x000000e0


	//----- nvinfo : EIATTR_EXIT_INSTR_OFFSETS
	.align		4
.L_12:
        /*0028*/ 	.byte	0x04, 0x1c
        /*002a*/ 	.short	(.L_14 - .L_13)


	//   ....[0]....
.L_13:
        /*002c*/ 	.word	0x000000f0


	//----- nvinfo : EIATTR_SW_WAR
	.align		4
.L_14:
        /*0030*/ 	.byte	0x04, 0x36
        /*0032*/ 	.short	(.L_16 - .L_15)
.L_15:
        /*0034*/ 	.word	0x00000008
.L_16:


//--------------------- .nv.callgraph             --------------------------
	.section	.nv.callgraph,"",@"SHT_CUDA_CALLGRAPH"
	.align	4
	.sectionentsize	8
	.align		4
        /*0000*/ 	.word	0x00000000
	.align		4
        /*0004*/ 	.word	0xffffffff
	.align		4
        /*0008*/ 	.word	index@(_Z5testev)
	.align		4
        /*000c*/ 	.word	index@(vprintf)
	.align		4
        /*0010*/ 	.word	0x00000000
	.align		4
        /*0014*/ 	.word	0xfffffffe
	.align		4
        /*0018*/ 	.word	0x00000000
	.align		4
        /*001c*/ 	.word	0xfffffffd
	.align		4
        /*0020*/ 	.word	0x00000000
	.align		4
        /*0024*/ 	.word	0xfffffffc


//--------------------- .nv.constant4             --------------------------
	.section	.nv.constant4,"a",@progbits
	.align	8
	.align		8
.nv.constant4:
        /*0000*/ 	.dword	vprintf
	.align		8
        /*0008*/ 	.dword	$str


//--------------------- .text._Z5testev           --------------------------
	.section	.text._Z5testev,"ax",@progbits
	.align	128
        .global         _Z5testev
        .type           _Z5testev,@function
        .size           _Z5testev,(.L_x_2 - _Z5testev)
        .other          _Z5testev,@"STO_CUDA_ENTRY STV_DEFAULT"
_Z5testev:
.text._Z5testev:
[----:B------:R-:W0:Y:S01]  /*0000*/  LDC R1, c[0x0][0x37c] ;  /* 0x0000df00ff017b82 */ /* 0x000e220000000800 */
[----:B------:R-:W1:Y:S01]  /*0010*/  S2R R8, SR_TID.X ;  /* 0x0000000000087919 */ /* 0x000e620000002100 */
[----:B0-----:R-:W-:Y:S01]  /*0020*/  VIADD R1, R1, 0xfffffff8 ;  /* 0xfffffff801017836 */ /* 0x001fe20000000000 */
[----:B------:R-:W-:Y:S01]  /*0030*/  MOV R0, 0x0 ;  /* 0x0000000000007802 */ /* 0x000fe20000000f00 */
[----:B------:R-:W0:Y:S04]  /*0040*/  LDCU UR4, c[0x0][0x2f8] ;  /* 0x00005f00ff0477ac */ /* 0x000e280008000800 */
[----:B------:R2:W3:Y:S01]  /*0050*/  LDC.64 R2, c[0x4][R0] ;  /* 0x0100000000027b82 */ /* 0x0004e20000000a00 */
[----:B------:R-:W4:Y:S01]  /*0060*/  LDCU.64 UR6, c[0x4][0x8] ;  /* 0x01000100ff0677ac */ /* 0x000f220008000a00 */
[----:B------:R-:W5:Y:S01]  /*0070*/  LDCU UR5, c[0x0][0x2fc] ;  /* 0x00005f80ff0577ac */ /* 0x000f620008000800 */
[----:B0-----:R-:W-:Y:S01]  /*0080*/  IADD3 R6, P0, PT, R1, UR4, RZ ;  /* 0x0000000401067c10 */ /* 0x001fe2000ff1e0ff */
[----:B----4-:R-:W-:Y:S01]  /*0090*/  IMAD.U32 R4, RZ, RZ, UR6 ;  /* 0x00000006ff047e24 */ /* 0x010fe2000f8e00ff */
[----:B------:R-:W-:-:S03]  /*00a0*/  MOV R5, UR7 ;  /* 0x0000000700057c02 */ /* 0x000fc60008000f00 */
[----:B-----5:R-:W-:Y:S01]  /*00b0*/  IMAD.X R7, RZ, RZ, UR5, P0 ;  /* 0x00000005ff077e24 */ /* 0x020fe200080e06ff */
[----:B-1----:R2:W-:Y:S07]  /*00c0*/  STL [R1], R8 ;  /* 0x0000000801007387 */ /* 0x0025ee0000100800 */
[----:B------:R-:W-:-:S07]  /*00d0*/  LEPC R20, `(.L_x_0) ;  /* 0x000000001014794e */ /* 0x000fce0000000000 */
[----:B--23--:R-:W-:Y:S05]  /*00e0*/  CALL.ABS.NOINC R2 ;  /* 0x0000000002007343 */ /* 0x00cfea0003c00000 */
.L_x_0:
[----:B------:R-:W-:Y:S05]  /*00f0*/  EXIT ;  /* 0x000000000000794d */ /* 0x000fea0003800000 */
.L_x_1:
[----:B------:R-:W-:-:S00]  /*0100*/  BRA `(.L_x_1) ;  /* 0xfffffffc00fc7947 */ /* 0x000fc0000383ffff */
[----:B------:R-:W-:-:S00]  /*0110*/  NOP ;  /* 0x0000000000007918 */ /* 0x000fc00000000000 */
        /* <DEDUP_REMOVED lines=14> */
.L_x_2:


//--------------------- .nv.global.init           --------------------------
	.section	.nv.global.init,"aw",@progbits
.nv.global.init:
	.type		$str,@object
	.size		$str,(.L_0 - $str)
$str:
        /*0000*/ 	.byte	0x6f, 0x69, 0x20, 0x25, 0x64, 0x0a, 0x00
.L_0:


//--------------------- .nv.shared.reserved.0     --------------------------
	.section	.nv.shared.reserved.0,"aw",@nobits
	.weak		__nv_reservedSMEM_offset_0_alias
	.size		__nv_reservedSMEM_offset_0_alias, 0, 64
	.other		__nv_reservedSMEM_offset_0_alias,@"STO_CUDA_RESERVED_SHARED STV_DEFAULT"
__nv_reservedSMEM_offset_0_alias:
	.zero		0
	.zero		64


//--------------------- .nv.constant0._Z5testev   --------------------------
	.section	.nv.constant0._Z5testev,"a",@progbits
	.sectionflags	@""
	.align	4
.nv.constant0._Z5testev:
	.zero		896


//--------------------- SYMBOLS --------------------------

	.type		.nv.reservedSmem.offset0,@object
	.size		.nv.reservedSmem.offset0,0x4
	.type		vprintf,@function
